//
// Generated by NVIDIA NVVM Compiler
//
// Compiler Build ID: CL-36424714
// Cuda compilation tools, release 13.0, V13.0.88
// Based on NVVM 20.0.0
//

.version 9.0
.target sm_100
.address_size 64

	// .globl	_Z7cudaADDPiS_

.visible .entry _Z7cudaADDPiS_(
	.param .u64 .ptr .align 1 _Z7cudaADDPiS__param_0,
	.param .u64 .ptr .align 1 _Z7cudaADDPiS__param_1
)
{
	.reg .b32 	%r<4>;
	.reg .b64 	%rd<5>;

	ld.param.u64 	%rd1, [_Z7cudaADDPiS__param_0];
	ld.param.u64 	%rd2, [_Z7cudaADDPiS__param_1];
	cvta.to.global.u64 	%rd3, %rd1;
	cvta.to.global.u64 	%rd4, %rd2;
	ld.global.u32 	%r1, [%rd4];
	ld.global.u32 	%r2, [%rd3];
	add.s32 	%r3, %r2, %r1;
	st.global.u32 	[%rd3], %r3;
	ret;

}


// ===== COMPILED SASS (sm_100) =====

	.target	sm_100

	.elftype	@"ET_EXEC"


//--------------------- .note.nv.tkinfo           --------------------------
	.section	.note.nv.tkinfo,"",@"SHT_NOTE"
	.sectionflags	@"SHF_NOTE_NV_TKINFO"
	.tkinfo
        /*0018*/ 	.word	0x00000002
        /*0030*/ 	.string	""
        /*0030*/ 	.string	"ptxas"
        /*0030*/ 	.string	"Cuda compilation tools, release 13.0, V13.0.88"
        /*0030*/ 	.string	"Build cuda_13.0.r13.0/compiler.36424714_0"
        /*0030*/ 	.string	"-arch sm_100 -m 64 "



//--------------------- .note.nv.cuinfo           --------------------------
	.section	.note.nv.cuinfo,"",@"SHT_NOTE"
	.sectionflags	@"SHF_NOTE_NV_CUINFO"
        /*0018*/ 	.short	0x0002
        /*001a*/ 	.short	0x0064
        /*001c*/ 	.short	0x0082
	.zero		2


//--------------------- .nv.info                  --------------------------
	.section	.nv.info,"",@"SHT_CUDA_INFO"
	.align	4


	//----- nvinfo : EIATTR_REGCOUNT
	.align		4
        /*0000*/ 	.byte	0x04, 0x2f
        /*0002*/ 	.short	(.L_1 - .L_0)
	.align		4
.L_0:
        /*0004*/ 	.word	index@(_Z7cudaADDPiS_)
        /*0008*/ 	.word	0x0000000a


	//----- nvinfo : EIATTR_FRAME_SIZE
	.align		4
.L_1:
        /*000c*/ 	.byte	0x04, 0x11
        /*000e*/ 	.short	(.L_3 - .L_2)
	.align		4
.L_2:
        /*0010*/ 	.word	index@(_Z7cudaADDPiS_)
        /*0014*/ 	.word	0x00000000


	//----- nvinfo : EIATTR_MIN_STACK_SIZE
	.align		4
.L_3:
        /*0018*/ 	.byte	0x04, 0x12
        /*001a*/ 	.short	(.L_5 - .L_4)
	.align		4
.L_4:
        /*001c*/ 	.word	index@(_Z7cudaADDPiS_)
        /*0020*/ 	.word	0x00000000
.L_5:


//--------------------- .nv.compat                --------------------------
	.section	.nv.compat,"",@"SHT_CUDA_COMPAT_INFO"
	.align	4
        /*0000*/ 	.byte	0x02, 0x09, 0x00, 0x00, 0x02, 0x02, 0x01, 0x00, 0x02, 0x05, 0x05, 0x00, 0x03, 0x07, 0x01, 0x01
        /*0010*/ 	.byte	0x02, 0x03, 0x00, 0x00, 0x02, 0x06, 0x01, 0x00, 0x04, 0x0b, 0x08, 0x00, 0x09, 0x00, 0x00, 0x00
        /*0020*/ 	.byte	0x00, 0x00, 0x00, 0x00


//--------------------- .nv.info._Z7cudaADDPiS_   --------------------------
	.section	.nv.info._Z7cudaADDPiS_,"",@"SHT_CUDA_INFO"
	.sectionflags	@""
	.align	4


	//----- nvinfo : EIATTR_CUDA_API_VERSION
	.align		4
        /*0000*/ 	.byte	0x04, 0x37
        /*0002*/ 	.short	(.L_7 - .L_6)
.L_6:
        /*0004*/ 	.word	0x00000082


	//----- nvinfo : EIATTR_KPARAM_INFO
	.align		4
.L_7:
        /*0008*/ 	.byte	0x04, 0x17
        /*000a*/ 	.short	(.L_9 - .L_8)
.L_8:
        /*000c*/ 	.word	0x00000000
        /*0010*/ 	.short	0x0001
        /*0012*/ 	.short	0x0008
        /*0014*/ 	.byte	0x00, 0xf5, 0x21, 0x00


	//----- nvinfo : EIATTR_KPARAM_INFO
	.align		4
.L_9:
        /*0018*/ 	.byte	0x04, 0x17
        /*001a*/ 	.short	(.L_11 - .L_10)
.L_10:
        /*001c*/ 	.word	0x00000000
        /*0020*/ 	.short	0x0000
        /*0022*/ 	.short	0x0000
        /*0024*/ 	.byte	0x00, 0xf5, 0x21, 0x00


	//----- nvinfo : EIATTR_SPARSE_MMA_MASK
	.align		4
.L_11:
        /*0028*/ 	.byte	0x03, 0x50
        /*002a*/ 	.short	0x0000


	//----- nvinfo : EIATTR_MAXREG_COUNT
	.align		4
        /*002c*/ 	.byte	0x03, 0x1b
        /*002e*/ 	.short	0x00ff


	//----- nvinfo : EIATTR_MERCURY_ISA_VERSION
	.align		4
        /*0030*/ 	.byte	0x03, 0x5f
        /*0032*/ 	.short	0x0101


	//----- nvinfo : EIATTR_VRC_CTA_INIT_COUNT
	.align		4
        /*0034*/ 	.byte	0x02, 0x4a
	.zero		1
	.zero		1


	//----- nvinfo : EIATTR_EXIT_INSTR_OFFSETS
	.align		4
        /*0038*/ 	.byte	0x04, 0x1c
        /*003a*/ 	.short	(.L_13 - .L_12)


	//   ....[0]....
.L_12:
        /*003c*/ 	.word	0x00000080


	//----- nvinfo : EIATTR_CBANK_PARAM_SIZE
	.align		4
.L_13:
        /*0040*/ 	.byte	0x03, 0x19
        /*0042*/ 	.short	0x0010


	//----- nvinfo : EIATTR_PARAM_CBANK
	.align		4
        /*0044*/ 	.byte	0x04, 0x0a
        /*0046*/ 	.short	(.L_15 - .L_14)
	.align		4
.L_14:
        /*0048*/ 	.word	index@(.nv.constant0._Z7cudaADDPiS_)
        /*004c*/ 	.short	0x0380
        /*004e*/ 	.short	0x0010


	//----- nvinfo : EIATTR_SW_WAR
	.align		4
.L_15:
        /*0050*/ 	.byte	0x04, 0x36
        /*0052*/ 	.short	(.L_17 - .L_16)
.L_16:
        /*0054*/ 	.word	0x00000008
.L_17:


//--------------------- .nv.callgraph             --------------------------
	.section	.nv.callgraph,"",@"SHT_CUDA_CALLGRAPH"
	.align	4
	.sectionentsize	8
	.align		4
        /*0000*/ 	.word	0x00000000
	.align		4
        /*0004*/ 	.word	0xffffffff
	.align		4
        /*0008*/ 	.word	0x00000000
	.align		4
        /*000c*/ 	.word	0xfffffffe
	.align		4
        /*0010*/ 	.word	0x00000000
	.align		4
        /*0014*/ 	.word	0xfffffffd
	.align		4
        /*0018*/ 	.word	0x00000000
	.align		4
        /*001c*/ 	.word	0xfffffffc


//--------------------- .text._Z7cudaADDPiS_      --------------------------
	.section	.text._Z7cudaADDPiS_,"ax",@progbits
	.align	128
        .global         _Z7cudaADDPiS_
        .type           _Z7cudaADDPiS_,@function
        .size           _Z7cudaADDPiS_,(.L_x_1 - _Z7cudaADDPiS_)
        .other          _Z7cudaADDPiS_,@"STO_CUDA_ENTRY STV_DEFAULT"
_Z7cudaADDPiS_:
.text._Z7cudaADDPiS_:
[----:B------:R-:W-:Y:S08]  /*0000*/  LDC R1, c[0x0][0x37c] ;  /* 0x0000df00ff017b82 */ /* 0x000ff00000000800 */
[----:B------:R-:W0:Y:S01]  /*0010*/  LDC.64 R2, c[0x0][0x388] ;  /* 0x0000e200ff027b82 */ /* 0x000e220000000a00 */
[----:B------:R-:W0:Y:S07]  /*0020*/  LDCU.64 UR4, c[0x0][0x358] ;  /* 0x00006b00ff0477ac */ /* 0x000e2e0008000a00 */
[----:B------:R-:W1:Y:S01]  /*0030*/  LDC.64 R4, c[0x0][0x380] ;  /* 0x0000e000ff047b82 */ /* 0x000e620000000a00 */
[----:B0-----:R-:W2:Y:S04]  /*0040*/  LDG.E R2, desc[UR4][R2.64] ;  /* 0x0000000402027981 */ /* 0x001ea8000c1e1900 */
[----:B-1----:R-:W2:Y:S02]  /*0050*/  LDG.E R7, desc[UR4][R4.64] ;  /* 0x0000000404077981 */ /* 0x002ea4000c1e1900 */
[----:B--2---:R-:W-:-:S05]  /*0060*/  IADD3 R7, PT, PT, R2, R7, RZ ;  /* 0x0000000702077210 */ /* 0x004fca0007ffe0ff */
[----:B------:R-:W-:Y:S01]  /*0070*/  STG.E desc[UR4][R4.64], R7 ;  /* 0x0000000704007986 */ /* 0x000fe2000c101904 */
[----:B------:R-:W-:Y:S05]  /*0080*/  EXIT ;  /* 0x000000000000794d */ /* 0x000fea0003800000 */
.L_x_0:
[----:B------:R-:W-:-:S00]  /*0090*/  BRA `(.L_x_0) ;  /* 0xfffffffc00fc7947 */ /* 0x000fc0000383ffff */
[----:B------:R-:W-:-:S00]  /*00a0*/  NOP ;  /* 0x0000000000007918 */ /* 0x000fc00000000000 */
        /* <DEDUP_REMOVED lines=13> */
.L_x_1:


//--------------------- .nv.shared.reserved.0     --------------------------
	.section	.nv.shared.reserved.0,"aw",@nobits
	.weak		__nv_reservedSMEM_offset_0_alias
	.size		__nv_reservedSMEM_offset_0_alias, 0, 64
	.other		__nv_reservedSMEM_offset_0_alias,@"STO_CUDA_RESERVED_SHARED STV_DEFAULT"
__nv_reservedSMEM_offset_0_alias:
	.zero		0
	.zero		64


//--------------------- .nv.constant0._Z7cudaADDPiS_ --------------------------
	.section	.nv.constant0._Z7cudaADDPiS_,"a",@progbits
	.sectionflags	@""
	.align	4
.nv.constant0._Z7cudaADDPiS_:
	.zero		912


//--------------------- SYMBOLS --------------------------

	.type		.nv.reservedSmem.offset0,@object
	.size		.nv.reservedSmem.offset0,0x4
